	.headerflags	@"EF_CUDA_TEXMODE_UNIFIED EF_CUDA_64BIT_ADDRESS EF_CUDA_ACCELERATORS EF_CUDA_SM90 EF_CUDA_VIRTUAL_SM(EF_CUDA_SM90)"
	.elftype	@"ET_EXEC"


//--------------------- .nv.info                  --------------------------
	.section	.nv.info,"",@"SHT_CUDA_INFO"
	.align	4


	//----- nvinfo : EIATTR_REGCOUNT
	.align		4
        /*0000*/ 	.byte	0x04, 0x2f
        /*0002*/ 	.short	(.L_3 - .L_2)
	.align		4
.L_2:
        /*0004*/ 	.word	index@(triton_poi_fused_add_sqrt_var_0)
        /*0008*/ 	.word	0x00000018


	//----- nvinfo : EIATTR_MIN_STACK_SIZE
	.align		4
.L_3:
        /*000c*/ 	.byte	0x04, 0x12
        /*000e*/ 	.short	(.L_5 - .L_4)
	.align		4
.L_4:
        /*0010*/ 	.word	index@(triton_poi_fused_add_sqrt_var_0)
        /*0014*/ 	.word	0x00000000


	//----- nvinfo : EIATTR_FRAME_SIZE
	.align		4
.L_5:
        /*0018*/ 	.byte	0x04, 0x11
        /*001a*/ 	.short	(.L_7 - .L_6)
	.align		4
.L_6:
        /*001c*/ 	.word	index@(triton_poi_fused_add_sqrt_var_0)
        /*0020*/ 	.word	0x00000000


	//----- nvinfo : EIATTR_MIN_STACK_SIZE
	.align		4
.L_7:
        /*0024*/ 	.byte	0x04, 0x12
        /*0026*/ 	.short	(.L_9 - .L_8)
	.align		4
.L_8:
        /*0028*/ 	.word	index@(triton_poi_fused_add_sqrt_var_0)
        /*002c*/ 	.word	0x00000000
.L_9:


//--------------------- .nv.info.triton_poi_fused_add_sqrt_var_0 --------------------------
	.section	.nv.info.triton_poi_fused_add_sqrt_var_0,"",@"SHT_CUDA_INFO"
	.sectionflags	@""
	.align	4


	//----- nvinfo : EIATTR_CUDA_API_VERSION
	.align		4
        /*0000*/ 	.byte	0x04, 0x37
        /*0002*/ 	.short	(.L_11 - .L_10)
.L_10:
        /*0004*/ 	.word	0x0000007c


	//----- nvinfo : EIATTR_KPARAM_INFO
	.align		4
.L_11:
        /*0008*/ 	.byte	0x04, 0x17
        /*000a*/ 	.short	(.L_13 - .L_12)
.L_12:
        /*000c*/ 	.word	0x00000000
        /*0010*/ 	.short	0x0003
        /*0012*/ 	.short	0x0018
        /*0014*/ 	.byte	0x00, 0xf0, 0x11, 0x00


	//----- nvinfo : EIATTR_KPARAM_INFO
	.align		4
.L_13:
        /*0018*/ 	.byte	0x04, 0x17
        /*001a*/ 	.short	(.L_15 - .L_14)
.L_14:
        /*001c*/ 	.word	0x00000000
        /*0020*/ 	.short	0x0002
        /*0022*/ 	.short	0x0010
        /*0024*/ 	.byte	0x00, 0xf4, 0x21, 0x00


	//----- nvinfo : EIATTR_KPARAM_INFO
	.align		4
.L_15:
        /*0028*/ 	.byte	0x04, 0x17
        /*002a*/ 	.short	(.L_17 - .L_16)
.L_16:
        /*002c*/ 	.word	0x00000000
        /*0030*/ 	.short	0x0001
        /*0032*/ 	.short	0x0008
        /*0034*/ 	.byte	0x00, 0xf0, 0x11, 0x00


	//----- nvinfo : EIATTR_KPARAM_INFO
	.align		4
.L_17:
        /*0038*/ 	.byte	0x04, 0x17
        /*003a*/ 	.short	(.L_19 - .L_18)
.L_18:
        /*003c*/ 	.word	0x00000000
        /*0040*/ 	.short	0x0000
        /*0042*/ 	.short	0x0000
        /*0044*/ 	.byte	0x00, 0xf4, 0x21, 0x00


	//----- nvinfo : EIATTR_SPARSE_MMA_MASK
	.align		4
.L_19:
        /*0048*/ 	.byte	0x03, 0x50
        /*004a*/ 	.short	0x0000


	//----- nvinfo : EIATTR_MAXREG_COUNT
	.align		4
        /*004c*/ 	.byte	0x03, 0x1b
        /*004e*/ 	.short	0x00ff


	//----- nvinfo : EIATTR_EXIT_INSTR_OFFSETS
	.align		4
        /*0050*/ 	.byte	0x04, 0x1c
        /*0052*/ 	.short	(.L_21 - .L_20)


	//   ....[0]....
.L_20:
        /*0054*/ 	.word	0x00000370


	//   ....[1]....
        /*0058*/ 	.word	0x000003d0


	//----- nvinfo : EIATTR_REQNTID
	.align		4
.L_21:
        /*005c*/ 	.byte	0x04, 0x10
        /*005e*/ 	.short	(.L_23 - .L_22)
.L_22:
        /*0060*/ 	.word	0x00000020
        /*0064*/ 	.word	0x00000001
        /*0068*/ 	.word	0x00000001


	//----- nvinfo : EIATTR_CBANK_PARAM_SIZE
	.align		4
.L_23:
        /*006c*/ 	.byte	0x03, 0x19
        /*006e*/ 	.short	0x001c


	//----- nvinfo : EIATTR_PARAM_CBANK
	.align		4
        /*0070*/ 	.byte	0x04, 0x0a
        /*0072*/ 	.short	(.L_25 - .L_24)
	.align		4
.L_24:
        /*0074*/ 	.word	index@(.nv.constant0.triton_poi_fused_add_sqrt_var_0)
        /*0078*/ 	.short	0x0210
        /*007a*/ 	.short	0x001c


	//----- nvinfo : EIATTR_SW_WAR
	.align		4
.L_25:
        /*007c*/ 	.byte	0x04, 0x36
        /*007e*/ 	.short	(.L_27 - .L_26)
.L_26:
        /*0080*/ 	.word	0x00000008
.L_27:


//--------------------- .nv.callgraph             --------------------------
	.section	.nv.callgraph,"",@"SHT_CUDA_CALLGRAPH"
	.align	4
	.sectionentsize	8
	.align		4
        /*0000*/ 	.word	0x00000000
	.align		4
        /*0004*/ 	.word	0xffffffff
	.align		4
        /*0008*/ 	.word	0x00000000
	.align		4
        /*000c*/ 	.word	0xfffffffe
	.align		4
        /*0010*/ 	.word	0x00000000
	.align		4
        /*0014*/ 	.word	0xfffffffd
	.align		4
        /*0018*/ 	.word	0x00000000
	.align		4
        /*001c*/ 	.word	0xfffffffc


//--------------------- .nv.constant4             --------------------------
	.section	.nv.constant4,"a",@progbits
	.align	8
	.align		8
.nv.constant4:
        /*0000*/ 	.dword	_$_str
	.align		8
        /*0008*/ 	.dword	_$_str_$_2


//--------------------- .text.triton_poi_fused_add_sqrt_var_0 --------------------------
	.section	.text.triton_poi_fused_add_sqrt_var_0,"ax",@progbits
	.align	128
        .global         triton_poi_fused_add_sqrt_var_0
        .type           triton_poi_fused_add_sqrt_var_0,@function
        .size           triton_poi_fused_add_sqrt_var_0,(.L_x_1 - triton_poi_fused_add_sqrt_var_0)
        .other          triton_poi_fused_add_sqrt_var_0,@"STO_CUDA_ENTRY STV_DEFAULT"
triton_poi_fused_add_sqrt_var_0:
.text.triton_poi_fused_add_sqrt_var_0:
[----:B------:R-:W0:Y:S02]  /*0000*/  LDC R1, c[0x0][0x28] ;  /* 0x00000a00ff017b82 */ /* 0x000e240000000800 */
[----:B------:R-:W1:Y:S01]  /*0010*/  S2R R0, SR_TID.X ;  /* 0x0000000000007919 */ /* 0x000e620000002100 */
[----:B------:R-:W2:Y:S01]  /*0020*/  LDC.64 R8, c[0x0][0x210] ;  /* 0x00008400ff087b82 */ /* 0x000ea20000000a00 */
[----:B------:R-:W-:Y:S02]  /*0030*/  CS2R R12, SRZ ;  /* 0x00000000000c7805 */ /* 0x000fe4000001ff00 */
[----:B------:R-:W-:Y:S01]  /*0040*/  CS2R R14, SRZ ;  /* 0x00000000000e7805 */ /* 0x000fe2000001ff00 */
[----:B------:R-:W3:Y:S01]  /*0050*/  S2R R11, SR_CTAID.X ;  /* 0x00000000000b7919 */ /* 0x000ee20000002500 */
[----:B------:R-:W-:Y:S01]  /*0060*/  ULDC.64 UR4, c[0x0][0x208] ;  /* 0x0000820000047ab9 */ /* 0x000fe20000000a00 */
[----:B-1----:R-:W-:-:S04]  /*0070*/  SHF.L.U32 R0, R0, 0x1, RZ ;  /* 0x0000000100007819 */ /* 0x002fc800000006ff */
[----:B------:R-:W-:-:S04]  /*0080*/  LOP3.LUT R0, R0, 0x3e, RZ, 0xc0, !PT ;  /* 0x0000003e00007812 */ /* 0x000fc800078ec0ff */
[----:B---3--:R-:W-:-:S04]  /*0090*/  LEA R11, R11, R0, 0x6 ;  /* 0x000000000b0b7211 */ /* 0x008fc800078e30ff */
[----:B------:R-:W-:Y:S02]  /*00a0*/  SHF.R.S32.HI R0, RZ, 0x1f, R11 ;  /* 0x0000001fff007819 */ /* 0x000fe4000001140b */
[----:B------:R-:W-:Y:S02]  /*00b0*/  ISETP.GE.AND P0, PT, R11, 0x40, PT ;  /* 0x000000400b00780c */ /* 0x000fe40003f06270 */
[----:B------:R-:W-:-:S04]  /*00c0*/  LEA.HI R0, R0, R11, RZ, 0x4 ;  /* 0x0000000b00007211 */ /* 0x000fc800078f20ff */
[C---:B------:R-:W-:Y:S02]  /*00d0*/  SHF.L.U32 R2, R0.reuse, 0x2, RZ ;  /* 0x0000000200027819 */ /* 0x040fe400000006ff */
[----:B------:R-:W-:Y:S02]  /*00e0*/  LOP3.LUT R0, R0, 0xfffffff0, RZ, 0xc0, !PT ;  /* 0xfffffff000007812 */ /* 0x000fe400078ec0ff */
[----:B------:R-:W-:-:S04]  /*00f0*/  LOP3.LUT R2, R2, 0xffffffc0, RZ, 0xc0, !PT ;  /* 0xffffffc002027812 */ /* 0x000fc800078ec0ff */
[----:B------:R-:W-:-:S04]  /*0100*/  IADD3 R7, R2, R11, -R0 ;  /* 0x0000000b02077210 */ /* 0x000fc80007ffe800 */
[----:B------:R-:W-:Y:S01]  /*0110*/  IADD3 R5, R7, 0x10, RZ ;  /* 0x0000001007057810 */ /* 0x000fe20007ffe0ff */
[----:B--2---:R-:W-:Y:S01]  /*0120*/  IMAD.WIDE R2, R7, 0x4, R8 ;  /* 0x0000000407027825 */ /* 0x004fe200078e0208 */
[----:B------:R-:W-:-:S03]  /*0130*/  IADD3 R17, R7, 0x20, RZ ;  /* 0x0000002007117810 */ /* 0x000fc60007ffe0ff */
[--C-:B------:R-:W-:Y:S01]  /*0140*/  IMAD.WIDE R4, R5, 0x4, R8.reuse ;  /* 0x0000000405047825 */ /* 0x100fe200078e0208 */
[----:B------:R-:W-:Y:S02]  /*0150*/  IADD3 R21, R7, 0x30, RZ ;  /* 0x0000003007157810 */ /* 0x000fe40007ffe0ff */
[----:B------:R-:W-:Y:S01]  /*0160*/  CS2R R18, SRZ ;  /* 0x0000000000127805 */ /* 0x000fe2000001ff00 */
[----:B------:R-:W2:Y:S01]  /*0170*/  @!P0 LDG.E.64 R12, desc[UR4][R2.64] ;  /* 0x00000004020c8981 */ /* 0x000ea2000c1e1b00 */
[--C-:B------:R-:W-:Y:S01]  /*0180*/  IMAD.WIDE R6, R17, 0x4, R8.reuse ;  /* 0x0000000411067825 */ /* 0x100fe200078e0208 */
[----:B------:R-:W-:Y:S02]  /*0190*/  CS2R R16, SRZ ;  /* 0x0000000000107805 */ /* 0x000fe4000001ff00 */
[----:B------:R1:W2:Y:S01]  /*01a0*/  @!P0 LDG.E.64 R14, desc[UR4][R4.64] ;  /* 0x00000004040e8981 */ /* 0x0002a2000c1e1b00 */
[----:B------:R-:W-:-:S03]  /*01b0*/  IMAD.WIDE R8, R21, 0x4, R8 ;  /* 0x0000000415087825 */ /* 0x000fc600078e0208 */
[----:B------:R-:W3:Y:S04]  /*01c0*/  @!P0 LDG.E.64 R18, desc[UR4][R6.64] ;  /* 0x0000000406128981 */ /* 0x000ee8000c1e1b00 */
[----:B------:R-:W4:Y:S01]  /*01d0*/  @!P0 LDG.E.64 R16, desc[UR4][R8.64] ;  /* 0x0000000408108981 */ /* 0x000f22000c1e1b00 */
[----:B-1----:R-:W1:Y:S01]  /*01e0*/  LDC R4, c[0x0][0x218] ;  /* 0x00008600ff047b82 */ /* 0x002e620000000800 */
[----:B--2---:R-:W-:Y:S01]  /*01f0*/  FADD R0, R15, R13 ;  /* 0x0000000d0f007221 */ /* 0x004fe20000000000 */
[----:B------:R-:W-:-:S03]  /*0200*/  FADD R3, R14, R12 ;  /* 0x0000000c0e037221 */ /* 0x000fc60000000000 */
[----:B---3--:R-:W-:Y:S01]  /*0210*/  FADD R0, R0, R19 ;  /* 0x0000001300007221 */ /* 0x008fe20000000000 */
[----:B------:R-:W-:-:S03]  /*0220*/  FADD R3, R3, R18 ;  /* 0x0000001203037221 */ /* 0x000fc60000000000 */
[----:B----4-:R-:W-:Y:S01]  /*0230*/  FADD R0, R0, R17 ;  /* 0x0000001100007221 */ /* 0x010fe20000000000 */
[----:B------:R-:W-:-:S03]  /*0240*/  FADD R3, R3, R16 ;  /* 0x0000001003037221 */ /* 0x000fc60000000000 */
[C---:B------:R-:W-:Y:S01]  /*0250*/  FFMA R15, R0.reuse, -0.25, R15 ;  /* 0xbe800000000f7823 */ /* 0x040fe2000000000f */
[C---:B------:R-:W-:Y:S01]  /*0260*/  FFMA R13, R0.reuse, -0.25, R13 ;  /* 0xbe800000000d7823 */ /* 0x040fe2000000000d */
[----:B------:R-:W-:Y:S01]  /*0270*/  FFMA R19, R0, -0.25, R19 ;  /* 0xbe80000000137823 */ /* 0x000fe20000000013 */
[----:B------:R-:W-:Y:S01]  /*0280*/  FFMA R14, R3, -0.25, R14 ;  /* 0xbe800000030e7823 */ /* 0x000fe2000000000e */
[----:B------:R-:W-:Y:S01]  /*0290*/  FMUL R2, R15, R15 ;  /* 0x0000000f0f027220 */ /* 0x000fe20000400000 */
[C---:B------:R-:W-:Y:S01]  /*02a0*/  FFMA R12, R3.reuse, -0.25, R12 ;  /* 0xbe800000030c7823 */ /* 0x040fe2000000000c */
[C---:B------:R-:W-:Y:S01]  /*02b0*/  FFMA R18, R3.reuse, -0.25, R18 ;  /* 0xbe80000003127823 */ /* 0x040fe20000000012 */
[----:B------:R-:W-:Y:S01]  /*02c0*/  FFMA R16, R3, -0.25, R16 ;  /* 0xbe80000003107823 */ /* 0x000fe20000000010 */
[----:B------:R-:W-:Y:S01]  /*02d0*/  FFMA R2, R13, R13, R2 ;  /* 0x0000000d0d027223 */ /* 0x000fe20000000002 */
[----:B------:R-:W-:Y:S01]  /*02e0*/  FMUL R5, R14, R14 ;  /* 0x0000000e0e057220 */ /* 0x000fe20000400000 */
[----:B------:R-:W-:-:S02]  /*02f0*/  FFMA R0, R0, -0.25, R17 ;  /* 0xbe80000000007823 */ /* 0x000fc40000000011 */
[----:B------:R-:W-:Y:S01]  /*0300*/  FFMA R19, R19, R19, R2 ;  /* 0x0000001313137223 */ /* 0x000fe20000000002 */
[----:B------:R-:W-:Y:S01]  /*0310*/  FFMA R5, R12, R12, R5 ;  /* 0x0000000c0c057223 */ /* 0x000fe20000000005 */
[----:B------:R-:W2:Y:S02]  /*0320*/  LDC.64 R2, c[0x0][0x220] ;  /* 0x00008800ff027b82 */ /* 0x000ea40000000a00 */
[----:B------:R-:W-:Y:S01]  /*0330*/  FFMA R19, R0, R0, R19 ;  /* 0x0000000000137223 */ /* 0x000fe20000000013 */
[----:B------:R-:W-:-:S04]  /*0340*/  FFMA R5, R18, R18, R5 ;  /* 0x0000001212057223 */ /* 0x000fc80000000005 */
[----:B------:R-:W-:-:S04]  /*0350*/  FFMA R5, R16, R16, R5 ;  /* 0x0000001010057223 */ /* 0x000fc80000000005 */
[----:B-1----:R-:W-:Y:S01]  /*0360*/  FFMA R5, R5, 0.25, R4 ;  /* 0x3e80000005057823 */ /* 0x002fe20000000004 */
[----:B------:R-:W-:Y:S06]  /*0370*/  @P0 EXIT ;  /* 0x000000000000094d */ /* 0x000fec0003800000 */
[----:B------:R-:W-:Y:S01]  /*0380*/  FFMA R19, R19, 0.25, R4 ;  /* 0x3e80000013137823 */ /* 0x000fe20000000004 */
[----:B------:R-:W-:Y:S01]  /*0390*/  MUFU.SQRT R18, R5 ;  /* 0x0000000500127308 */ /* 0x000fe20000002000 */
[----:B--2---:R-:W-:-:S07]  /*03a0*/  IMAD.WIDE R2, R11, 0x4, R2 ;  /* 0x000000040b027825 */ /* 0x004fce00078e0202 */
[----:B------:R-:W0:Y:S02]  /*03b0*/  MUFU.SQRT R19, R19 ;  /* 0x0000001300137308 */ /* 0x000e240000002000 */
[----:B0-----:R-:W-:Y:S01]  /*03c0*/  STG.E.64 desc[UR4][R2.64], R18 ;  /* 0x0000001202007986 */ /* 0x001fe2000c101b04 */
[----:B------:R-:W-:Y:S05]  /*03d0*/  EXIT ;  /* 0x000000000000794d */ /* 0x000fea0003800000 */
.L_x_0:
[----:B------:R-:W-:-:S00]  /*03e0*/  BRA `(.L_x_0) ;  /* 0xfffffffc00fc7947 */ /* 0x000fc0000383ffff */
[----:B------:R-:W-:-:S00]  /*03f0*/  NOP ;  /* 0x0000000000007918 */ /* 0x000fc00000000000 */
        /* <DEDUP_REMOVED lines=8> */
.L_x_1:


//--------------------- .nv.global.init           --------------------------
	.section	.nv.global.init,"aw",@progbits
.nv.global.init:
	.type		_$_str,@object
	.size		_$_str,(_$_str_$_2 - _$_str)
_$_str:
        /*0000*/ 	.byte	0x5f, 0x5f, 0x43, 0x55, 0x44, 0x41, 0x5f, 0x46, 0x54, 0x5a, 0x00
	.type		_$_str_$_2,@object
	.size		_$_str_$_2,(.L_1 - _$_str_$_2)
_$_str_$_2:
        /*000b*/ 	.byte	0x5f, 0x5f, 0x43, 0x55, 0x44, 0x41, 0x5f, 0x50, 0x52, 0x45, 0x43, 0x5f, 0x53, 0x51, 0x52, 0x54
        /*001b*/ 	.byte	0x00
.L_1:


//--------------------- .nv.constant0.triton_poi_fused_add_sqrt_var_0 --------------------------
	.section	.nv.constant0.triton_poi_fused_add_sqrt_var_0,"a",@progbits
	.sectionflags	@""
	.align	4
.nv.constant0.triton_poi_fused_add_sqrt_var_0:
	.zero		556
